//
// Generated by NVIDIA NVVM Compiler
//
// Compiler Build ID: CL-36424714
// Cuda compilation tools, release 13.0, V13.0.88
// Based on NVVM 20.0.0
//

.version 9.0
.target sm_100
.address_size 64

	// .globl	_Z3addiPfS_

.visible .entry _Z3addiPfS_(
	.param .u32 _Z3addiPfS__param_0,
	.param .u64 .ptr .align 1 _Z3addiPfS__param_1,
	.param .u64 .ptr .align 1 _Z3addiPfS__param_2
)
{
	.reg .pred 	%p<6>;
	.reg .b32 	%r<28>;
	.reg .b32 	%f<16>;
	.reg .b64 	%rd<13>;

	ld.param.u32 	%r13, [_Z3addiPfS__param_0];
	ld.param.u64 	%rd5, [_Z3addiPfS__param_1];
	ld.param.u64 	%rd6, [_Z3addiPfS__param_2];
	cvta.to.global.u64 	%rd1, %rd6;
	cvta.to.global.u64 	%rd2, %rd5;
	mov.u32 	%r14, %nctaid.x;
	mov.u32 	%r15, %ntid.x;
	mul.lo.s32 	%r16, %r14, %r15;
	div.u32 	%r17, %r13, %r16;
	mov.u32 	%r18, %ctaid.x;
	mov.u32 	%r19, %tid.x;
	mad.lo.s32 	%r20, %r18, %r15, %r19;
	mul.lo.s32 	%r1, %r17, %r20;
	add.s32 	%r2, %r1, %r17;
	setp.lt.s32 	%p1, %r17, 1;
	@%p1 bra 	$L__BB0_7;
	add.s32 	%r21, %r1, 1;
	max.s32 	%r3, %r2, %r21;
	sub.s32 	%r22, %r3, %r1;
	and.b32  	%r4, %r22, 3;
	setp.eq.s32 	%p2, %r4, 0;
	mov.u32 	%r26, %r1;
	@%p2 bra 	$L__BB0_4;
	neg.s32 	%r24, %r4;
	mov.u32 	%r26, %r1;
$L__BB0_3:
	.pragma "nounroll";
	mul.wide.s32 	%rd7, %r26, 4;
	add.s64 	%rd8, %rd2, %rd7;
	ld.global.f32 	%f1, [%rd8];
	add.s64 	%rd9, %rd1, %rd7;
	ld.global.f32 	%f2, [%rd9];
	add.f32 	%f3, %f1, %f2;
	st.global.f32 	[%rd9], %f3;
	add.s32 	%r26, %r26, 1;
	add.s32 	%r24, %r24, 1;
	setp.ne.s32 	%p3, %r24, 0;
	@%p3 bra 	$L__BB0_3;
$L__BB0_4:
	sub.s32 	%r23, %r1, %r3;
	setp.gt.u32 	%p4, %r23, -4;
	@%p4 bra 	$L__BB0_7;
	add.s64 	%rd3, %rd2, 8;
	add.s64 	%rd4, %rd1, 8;
$L__BB0_6:
	mul.wide.s32 	%rd10, %r26, 4;
	add.s64 	%rd11, %rd3, %rd10;
	add.s64 	%rd12, %rd4, %rd10;
	ld.global.f32 	%f4, [%rd11+-8];
	ld.global.f32 	%f5, [%rd12+-8];
	add.f32 	%f6, %f4, %f5;
	st.global.f32 	[%rd12+-8], %f6;
	ld.global.f32 	%f7, [%rd11+-4];
	ld.global.f32 	%f8, [%rd12+-4];
	add.f32 	%f9, %f7, %f8;
	st.global.f32 	[%rd12+-4], %f9;
	ld.global.f32 	%f10, [%rd11];
	ld.global.f32 	%f11, [%rd12];
	add.f32 	%f12, %f10, %f11;
	st.global.f32 	[%rd12], %f12;
	ld.global.f32 	%f13, [%rd11+4];
	ld.global.f32 	%f14, [%rd12+4];
	add.f32 	%f15, %f13, %f14;
	st.global.f32 	[%rd12+4], %f15;
	add.s32 	%r26, %r26, 4;
	setp.lt.s32 	%p5, %r26, %r2;
	@%p5 bra 	$L__BB0_6;
$L__BB0_7:
	ret;

}


// ===== COMPILED SASS (sm_100) =====

	.target	sm_100

	.elftype	@"ET_EXEC"


//--------------------- .note.nv.tkinfo           --------------------------
	.section	.note.nv.tkinfo,"",@"SHT_NOTE"
	.sectionflags	@"SHF_NOTE_NV_TKINFO"
	.tkinfo
        /*0018*/ 	.word	0x00000002
        /*0030*/ 	.string	""
        /*0030*/ 	.string	"ptxas"
        /*0030*/ 	.string	"Cuda compilation tools, release 13.0, V13.0.88"
        /*0030*/ 	.string	"Build cuda_13.0.r13.0/compiler.36424714_0"
        /*0030*/ 	.string	"-arch sm_100 -m 64 "



//--------------------- .note.nv.cuinfo           --------------------------
	.section	.note.nv.cuinfo,"",@"SHT_NOTE"
	.sectionflags	@"SHF_NOTE_NV_CUINFO"
        /*0018*/ 	.short	0x0002
        /*001a*/ 	.short	0x0064
        /*001c*/ 	.short	0x0082
	.zero		2


//--------------------- .nv.info                  --------------------------
	.section	.nv.info,"",@"SHT_CUDA_INFO"
	.align	4


	//----- nvinfo : EIATTR_REGCOUNT
	.align		4
        /*0000*/ 	.byte	0x04, 0x2f
        /*0002*/ 	.short	(.L_1 - .L_0)
	.align		4
.L_0:
        /*0004*/ 	.word	index@(_Z3addiPfS_)
        /*0008*/ 	.word	0x00000012


	//----- nvinfo : EIATTR_FRAME_SIZE
	.align		4
.L_1:
        /*000c*/ 	.byte	0x04, 0x11
        /*000e*/ 	.short	(.L_3 - .L_2)
	.align		4
.L_2:
        /*0010*/ 	.word	index@(_Z3addiPfS_)
        /*0014*/ 	.word	0x00000000


	//----- nvinfo : EIATTR_MIN_STACK_SIZE
	.align		4
.L_3:
        /*0018*/ 	.byte	0x04, 0x12
        /*001a*/ 	.short	(.L_5 - .L_4)
	.align		4
.L_4:
        /*001c*/ 	.word	index@(_Z3addiPfS_)
        /*0020*/ 	.word	0x00000000
.L_5:


//--------------------- .nv.compat                --------------------------
	.section	.nv.compat,"",@"SHT_CUDA_COMPAT_INFO"
	.align	4
        /*0000*/ 	.byte	0x02, 0x09, 0x00, 0x00, 0x02, 0x02, 0x01, 0x00, 0x02, 0x05, 0x05, 0x00, 0x03, 0x07, 0x01, 0x01
        /*0010*/ 	.byte	0x02, 0x03, 0x00, 0x00, 0x02, 0x06, 0x01, 0x00, 0x04, 0x0b, 0x08, 0x00, 0x09, 0x00, 0x00, 0x00
        /*0020*/ 	.byte	0x00, 0x00, 0x00, 0x00


//--------------------- .nv.info._Z3addiPfS_      --------------------------
	.section	.nv.info._Z3addiPfS_,"",@"SHT_CUDA_INFO"
	.sectionflags	@""
	.align	4


	//----- nvinfo : EIATTR_CUDA_API_VERSION
	.align		4
        /*0000*/ 	.byte	0x04, 0x37
        /*0002*/ 	.short	(.L_7 - .L_6)
.L_6:
        /*0004*/ 	.word	0x00000082


	//----- nvinfo : EIATTR_KPARAM_INFO
	.align		4
.L_7:
        /*0008*/ 	.byte	0x04, 0x17
        /*000a*/ 	.short	(.L_9 - .L_8)
.L_8:
        /*000c*/ 	.word	0x00000000
        /*0010*/ 	.short	0x0002
        /*0012*/ 	.short	0x0010
        /*0014*/ 	.byte	0x00, 0xf5, 0x21, 0x00


	//----- nvinfo : EIATTR_KPARAM_INFO
	.align		4
.L_9:
        /*0018*/ 	.byte	0x04, 0x17
        /*001a*/ 	.short	(.L_11 - .L_10)
.L_10:
        /*001c*/ 	.word	0x00000000
        /*0020*/ 	.short	0x0001
        /*0022*/ 	.short	0x0008
        /*0024*/ 	.byte	0x00, 0xf5, 0x21, 0x00


	//----- nvinfo : EIATTR_KPARAM_INFO
	.align		4
.L_11:
        /*0028*/ 	.byte	0x04, 0x17
        /*002a*/ 	.short	(.L_13 - .L_12)
.L_12:
        /*002c*/ 	.word	0x00000000
        /*0030*/ 	.short	0x0000
        /*0032*/ 	.short	0x0000
        /*0034*/ 	.byte	0x00, 0xf0, 0x11, 0x00


	//----- nvinfo : EIATTR_SPARSE_MMA_MASK
	.align		4
.L_13:
        /*0038*/ 	.byte	0x03, 0x50
        /*003a*/ 	.short	0x0000


	//----- nvinfo : EIATTR_MAXREG_COUNT
	.align		4
        /*003c*/ 	.byte	0x03, 0x1b
        /*003e*/ 	.short	0x00ff


	//----- nvinfo : EIATTR_MERCURY_ISA_VERSION
	.align		4
        /*0040*/ 	.byte	0x03, 0x5f
        /*0042*/ 	.short	0x0101


	//----- nvinfo : EIATTR_VRC_CTA_INIT_COUNT
	.align		4
        /*0044*/ 	.byte	0x02, 0x4a
	.zero		1
	.zero		1


	//----- nvinfo : EIATTR_EXIT_INSTR_OFFSETS
	.align		4
        /*0048*/ 	.byte	0x04, 0x1c
        /*004a*/ 	.short	(.L_15 - .L_14)


	//   ....[0]....
.L_14:
        /*004c*/ 	.word	0x000001b0


	//   ....[1]....
        /*0050*/ 	.word	0x00000360


	//   ....[2]....
        /*0054*/ 	.word	0x00000560


	//----- nvinfo : EIATTR_CRS_STACK_SIZE
	.align		4
.L_15:
        /*0058*/ 	.byte	0x04, 0x1e
        /*005a*/ 	.short	(.L_17 - .L_16)
.L_16:
        /*005c*/ 	.word	0x00000000


	//----- nvinfo : EIATTR_CBANK_PARAM_SIZE
	.align		4
.L_17:
        /*0060*/ 	.byte	0x03, 0x19
        /*0062*/ 	.short	0x0018


	//----- nvinfo : EIATTR_PARAM_CBANK
	.align		4
        /*0064*/ 	.byte	0x04, 0x0a
        /*0066*/ 	.short	(.L_19 - .L_18)
	.align		4
.L_18:
        /*0068*/ 	.word	index@(.nv.constant0._Z3addiPfS_)
        /*006c*/ 	.short	0x0380
        /*006e*/ 	.short	0x0018


	//----- nvinfo : EIATTR_SW_WAR
	.align		4
.L_19:
        /*0070*/ 	.byte	0x04, 0x36
        /*0072*/ 	.short	(.L_21 - .L_20)
.L_20:
        /*0074*/ 	.word	0x00000008
.L_21:


//--------------------- .nv.callgraph             --------------------------
	.section	.nv.callgraph,"",@"SHT_CUDA_CALLGRAPH"
	.align	4
	.sectionentsize	8
	.align		4
        /*0000*/ 	.word	0x00000000
	.align		4
        /*0004*/ 	.word	0xffffffff
	.align		4
        /*0008*/ 	.word	0x00000000
	.align		4
        /*000c*/ 	.word	0xfffffffe
	.align		4
        /*0010*/ 	.word	0x00000000
	.align		4
        /*0014*/ 	.word	0xfffffffd
	.align		4
        /*0018*/ 	.word	0x00000000
	.align		4
        /*001c*/ 	.word	0xfffffffc


//--------------------- .text._Z3addiPfS_         --------------------------
	.section	.text._Z3addiPfS_,"ax",@progbits
	.align	128
        .global         _Z3addiPfS_
        .type           _Z3addiPfS_,@function
        .size           _Z3addiPfS_,(.L_x_5 - _Z3addiPfS_)
        .other          _Z3addiPfS_,@"STO_CUDA_ENTRY STV_DEFAULT"
_Z3addiPfS_:
.text._Z3addiPfS_:
[----:B------:R-:W-:Y:S01]  /*0000*/  LDC R1, c[0x0][0x37c] ;  /* 0x0000df00ff017b82 */ /* 0x000fe20000000800 */
[----:B------:R-:W0:Y:S07]  /*0010*/  LDCU UR4, c[0x0][0x370] ;  /* 0x00006e00ff0477ac */ /* 0x000e2e0008000800 */
[----:B------:R-:W1:Y:S01]  /*0020*/  LDC R4, c[0x0][0x380] ;  /* 0x0000e000ff047b82 */ /* 0x000e620000000800 */
[----:B------:R-:W0:Y:S02]  /*0030*/  LDCU UR5, c[0x0][0x360] ;  /* 0x00006c00ff0577ac */ /* 0x000e240008000800 */
[----:B0-----:R-:W-:-:S06]  /*0040*/  UIMAD UR4, UR4, UR5, URZ ;  /* 0x00000005040472a4 */ /* 0x001fcc000f8e02ff */
[----:B------:R-:W-:Y:S01]  /*0050*/  IMAD R5, RZ, RZ, -UR4 ;  /* 0x80000004ff057e24 */ /* 0x000fe2000f8e02ff */
[----:B------:R-:W-:Y:S02]  /*0060*/  ISETP.NE.U32.AND P2, PT, RZ, UR4, PT ;  /* 0x00000004ff007c0c */ /* 0x000fe4000bf45070 */
[----:B------:R-:W0:Y:S08]  /*0070*/  I2F.U32.RP R0, UR4 ;  /* 0x0000000400007d06 */ /* 0x000e300008209000 */
[----:B0-----:R-:W0:Y:S02]  /*0080*/  MUFU.RCP R0, R0 ;  /* 0x0000000000007308 */ /* 0x001e240000001000 */
[----:B0-----:R-:W-:-:S06]  /*0090*/  IADD3 R2, PT, PT, R0, 0xffffffe, RZ ;  /* 0x0ffffffe00027810 */ /* 0x001fcc0007ffe0ff */
[----:B------:R0:W2:Y:S02]  /*00a0*/  F2I.FTZ.U32.TRUNC.NTZ R3, R2 ;  /* 0x0000000200037305 */ /* 0x0000a4000021f000 */
[----:B0-----:R-:W-:Y:S02]  /*00b0*/  HFMA2 R2, -RZ, RZ, 0, 0 ;  /* 0x00000000ff027431 */ /* 0x001fe400000001ff */
[----:B--2---:R-:W-:-:S04]  /*00c0*/  IMAD R5, R5, R3, RZ ;  /* 0x0000000305057224 */ /* 0x004fc800078e02ff */
[----:B------:R-:W-:Y:S02]  /*00d0*/  IMAD.HI.U32 R3, R3, R5, R2 ;  /* 0x0000000503037227 */ /* 0x000fe400078e0002 */
[----:B------:R-:W0:Y:S04]  /*00e0*/  S2R R2, SR_CTAID.X ;  /* 0x0000000000027919 */ /* 0x000e280000002500 */
[----:B-1----:R-:W-:-:S04]  /*00f0*/  IMAD.HI.U32 R3, R3, R4, RZ ;  /* 0x0000000403037227 */ /* 0x002fc800078e00ff */
[----:B------:R-:W-:-:S04]  /*0100*/  IMAD.MOV R5, RZ, RZ, -R3 ;  /* 0x000000ffff057224 */ /* 0x000fc800078e0a03 */
[----:B------:R-:W-:Y:S02]  /*0110*/  IMAD R0, R5, UR4, R4 ;  /* 0x0000000405007c24 */ /* 0x000fe4000f8e0204 */
[----:B------:R-:W0:Y:S03]  /*0120*/  S2R R5, SR_TID.X ;  /* 0x0000000000057919 */ /* 0x000e260000002100 */
[----:B------:R-:W-:-:S13]  /*0130*/  ISETP.GE.U32.AND P0, PT, R0, UR4, PT ;  /* 0x0000000400007c0c */ /* 0x000fda000bf06070 */
[----:B------:R-:W-:Y:S01]  /*0140*/  @P0 IADD3 R0, PT, PT, R0, -UR4, RZ ;  /* 0x8000000400000c10 */ /* 0x000fe2000fffe0ff */
[----:B------:R-:W-:-:S03]  /*0150*/  @P0 VIADD R3, R3, 0x1 ;  /* 0x0000000103030836 */ /* 0x000fc60000000000 */
[----:B------:R-:W-:Y:S01]  /*0160*/  ISETP.GE.U32.AND P1, PT, R0, UR4, PT ;  /* 0x0000000400007c0c */ /* 0x000fe2000bf26070 */
[----:B0-----:R-:W-:-:S12]  /*0170*/  IMAD R0, R2, UR5, R5 ;  /* 0x0000000502007c24 */ /* 0x001fd8000f8e0205 */
[----:B------:R-:W-:Y:S02]  /*0180*/  @P1 IADD3 R3, PT, PT, R3, 0x1, RZ ;  /* 0x0000000103031810 */ /* 0x000fe40007ffe0ff */
[----:B------:R-:W-:-:S04]  /*0190*/  @!P2 LOP3.LUT R3, RZ, UR4, RZ, 0x33, !PT ;  /* 0x00000004ff03ac12 */ /* 0x000fc8000f8e33ff */
[----:B------:R-:W-:-:S13]  /*01a0*/  ISETP.GE.AND P0, PT, R3, 0x1, PT ;  /* 0x000000010300780c */ /* 0x000fda0003f06270 */
[----:B------:R-:W-:Y:S05]  /*01b0*/  @!P0 EXIT ;  /* 0x000000000000894d */ /* 0x000fea0003800000 */
[C---:B------:R-:W-:Y:S01]  /*01c0*/  IMAD R2, R3.reuse, R0, RZ ;  /* 0x0000000003027224 */ /* 0x040fe200078e02ff */
[----:B------:R-:W0:Y:S01]  /*01d0*/  LDCU.64 UR8, c[0x0][0x358] ;  /* 0x00006b00ff0877ac */ /* 0x000e220008000a00 */
[----:B------:R-:W-:Y:S03]  /*01e0*/  BSSY.RECONVERGENT B0, `(.L_x_0) ;  /* 0x0000017000007945 */ /* 0x000fe60003800200 */
[----:B------:R-:W-:-:S04]  /*01f0*/  IADD3 R0, PT, PT, R3, R2, RZ ;  /* 0x0000000203007210 */ /* 0x000fc80007ffe0ff */
[----:B------:R-:W-:-:S05]  /*0200*/  VIADDMNMX R3, R2, 0x1, R0, !PT ;  /* 0x0000000102037846 */ /* 0x000fca0007800100 */
[----:B------:R-:W-:Y:S01]  /*0210*/  IMAD.IADD R4, R3, 0x1, -R2 ;  /* 0x0000000103047824 */ /* 0x000fe200078e0a02 */
[----:B------:R-:W-:-:S04]  /*0220*/  IADD3 R3, PT, PT, R2, -R3, RZ ;  /* 0x8000000302037210 */ /* 0x000fc80007ffe0ff */
[----:B------:R-:W-:Y:S02]  /*0230*/  LOP3.LUT P0, R4, R4, 0x3, RZ, 0xc0, !PT ;  /* 0x0000000304047812 */ /* 0x000fe4000780c0ff */
[----:B------:R-:W-:Y:S02]  /*0240*/  ISETP.GT.U32.AND P1, PT, R3, -0x4, PT ;  /* 0xfffffffc0300780c */ /* 0x000fe40003f24070 */
[----:B------:R-:W-:-:S09]  /*0250*/  MOV R3, R2 ;  /* 0x0000000200037202 */ /* 0x000fd20000000f00 */
[----:B0-----:R-:W-:Y:S05]  /*0260*/  @!P0 BRA `(.L_x_1) ;  /* 0x0000000000388947 */ /* 0x001fea0003800000 */
[----:B------:R-:W0:Y:S01]  /*0270*/  LDC.64 R8, c[0x0][0x388] ;  /* 0x0000e200ff087b82 */ /* 0x000e220000000a00 */
[----:B------:R-:W-:Y:S01]  /*0280*/  IMAD.MOV R12, RZ, RZ, -R4 ;  /* 0x000000ffff0c7224 */ /* 0x000fe200078e0a04 */
[----:B------:R-:W-:-:S06]  /*0290*/  MOV R3, R2 ;  /* 0x0000000200037202 */ /* 0x000fcc0000000f00 */
[----:B------:R-:W1:Y:S02]  /*02a0*/  LDC.64 R10, c[0x0][0x390] ;  /* 0x0000e400ff0a7b82 */ /* 0x000e640000000a00 */
.L_x_2:
[----:B0-----:R-:W-:-:S04]  /*02b0*/  IMAD.WIDE R4, R3, 0x4, R8 ;  /* 0x0000000403047825 */ /* 0x001fc800078e0208 */
[C---:B-12---:R-:W-:Y:S02]  /*02c0*/  IMAD.WIDE R6, R3.reuse, 0x4, R10 ;  /* 0x0000000403067825 */ /* 0x046fe400078e020a */
[----:B------:R-:W2:Y:S04]  /*02d0*/  LDG.E R4, desc[UR8][R4.64] ;  /* 0x0000000804047981 */ /* 0x000ea8000c1e1900 */
[----:B------:R-:W2:Y:S01]  /*02e0*/  LDG.E R13, desc[UR8][R6.64] ;  /* 0x00000008060d7981 */ /* 0x000ea2000c1e1900 */
[----:B------:R-:W-:Y:S01]  /*02f0*/  IADD3 R12, PT, PT, R12, 0x1, RZ ;  /* 0x000000010c0c7810 */ /* 0x000fe20007ffe0ff */
[----:B------:R-:W-:-:S03]  /*0300*/  VIADD R3, R3, 0x1 ;  /* 0x0000000103037836 */ /* 0x000fc60000000000 */
[----:B------:R-:W-:Y:S01]  /*0310*/  ISETP.NE.AND P0, PT, R12, RZ, PT ;  /* 0x000000ff0c00720c */ /* 0x000fe20003f05270 */
[----:B--2---:R-:W-:-:S05]  /*0320*/  FADD R13, R4, R13 ;  /* 0x0000000d040d7221 */ /* 0x004fca0000000000 */
[----:B------:R2:W-:Y:S07]  /*0330*/  STG.E desc[UR8][R6.64], R13 ;  /* 0x0000000d06007986 */ /* 0x0005ee000c101908 */
[----:B------:R-:W-:Y:S05]  /*0340*/  @P0 BRA `(.L_x_2) ;  /* 0xfffffffc00d80947 */ /* 0x000fea000383ffff */
.L_x_1:
[----:B------:R-:W-:Y:S05]  /*0350*/  BSYNC.RECONVERGENT B0 ;  /* 0x0000000000007941 */ /* 0x000fea0003800200 */
.L_x_0:
[----:B------:R-:W-:Y:S05]  /*0360*/  @P1 EXIT ;  /* 0x000000000000194d */ /* 0x000fea0003800000 */
[----:B------:R-:W0:Y:S01]  /*0370*/  LDCU.64 UR6, c[0x0][0x388] ;  /* 0x00007100ff0677ac */ /* 0x000e220008000a00 */
[----:B------:R-:W1:Y:S01]  /*0380*/  LDCU.64 UR4, c[0x0][0x390] ;  /* 0x00007200ff0477ac */ /* 0x000e620008000a00 */
[----:B0-----:R-:W-:Y:S02]  /*0390*/  UIADD3 UR6, UP0, UPT, UR6, 0x8, URZ ;  /* 0x0000000806067890 */ /* 0x001fe4000ff1e0ff */
[----:B-1----:R-:W-:Y:S02]  /*03a0*/  UIADD3 UR4, UP1, UPT, UR4, 0x8, URZ ;  /* 0x0000000804047890 */ /* 0x002fe4000ff3e0ff */
[----:B------:R-:W-:Y:S02]  /*03b0*/  UIADD3.X UR7, UPT, UPT, URZ, UR7, URZ, UP0, !UPT ;  /* 0x00000007ff077290 */ /* 0x000fe400087fe4ff */
[----:B------:R-:W-:-:S12]  /*03c0*/  UIADD3.X UR5, UPT, UPT, URZ, UR5, URZ, UP1, !UPT ;  /* 0x00000005ff057290 */ /* 0x000fd80008ffe4ff */
.L_x_3:
[----:B--2---:R-:W-:Y:S01]  /*03d0*/  MOV R6, UR6 ;  /* 0x0000000600067c02 */ /* 0x004fe20008000f00 */
[----:B0-----:R-:W-:Y:S01]  /*03e0*/  IMAD.U32 R4, RZ, RZ, UR4 ;  /* 0x00000004ff047e24 */ /* 0x001fe2000f8e00ff */
[----:B------:R-:W-:Y:S02]  /*03f0*/  MOV R7, UR7 ;  /* 0x0000000700077c02 */ /* 0x000fe40008000f00 */
[----:B------:R-:W-:Y:S01]  /*0400*/  MOV R5, UR5 ;  /* 0x0000000500057c02 */ /* 0x000fe20008000f00 */
[----:B------:R-:W-:-:S04]  /*0410*/  IMAD.WIDE R6, R3, 0x4, R6 ;  /* 0x0000000403067825 */ /* 0x000fc800078e0206 */
[----:B------:R-:W-:Y:S01]  /*0420*/  IMAD.WIDE R4, R3, 0x4, R4 ;  /* 0x0000000403047825 */ /* 0x000fe200078e0204 */
[----:B------:R-:W2:Y:S04]  /*0430*/  LDG.E R2, desc[UR8][R6.64+-0x8] ;  /* 0xfffff80806027981 */ /* 0x000ea8000c1e1900 */
[----:B------:R-:W2:Y:S04]  /*0440*/  LDG.E R9, desc[UR8][R4.64+-0x8] ;  /* 0xfffff80804097981 */ /* 0x000ea8000c1e1900 */
[----:B------:R-:W3:Y:S04]  /*0450*/  LDG.E R11, desc[UR8][R4.64+-0x4] ;  /* 0xfffffc08040b7981 */ /* 0x000ee8000c1e1900 */
[----:B------:R-:W4:Y:S04]  /*0460*/  LDG.E R13, desc[UR8][R4.64] ;  /* 0x00000008040d7981 */ /* 0x000f28000c1e1900 */
[----:B------:R-:W5:Y:S01]  /*0470*/  LDG.E R15, desc[UR8][R4.64+0x4] ;  /* 0x00000408040f7981 */ /* 0x000f62000c1e1900 */
[----:B--2---:R-:W-:-:S05]  /*0480*/  FADD R9, R2, R9 ;  /* 0x0000000902097221 */ /* 0x004fca0000000000 */
[----:B------:R0:W-:Y:S04]  /*0490*/  STG.E desc[UR8][R4.64+-0x8], R9 ;  /* 0xfffff80904007986 */ /* 0x0001e8000c101908 */
[----:B------:R-:W3:Y:S02]  /*04a0*/  LDG.E R2, desc[UR8][R6.64+-0x4] ;  /* 0xfffffc0806027981 */ /* 0x000ee4000c1e1900 */
[----:B---3--:R-:W-:-:S05]  /*04b0*/  FADD R11, R2, R11 ;  /* 0x0000000b020b7221 */ /* 0x008fca0000000000 */
[----:B------:R0:W-:Y:S04]  /*04c0*/  STG.E desc[UR8][R4.64+-0x4], R11 ;  /* 0xfffffc0b04007986 */ /* 0x0001e8000c101908 */
[----:B------:R-:W4:Y:S02]  /*04d0*/  LDG.E R2, desc[UR8][R6.64] ;  /* 0x0000000806027981 */ /* 0x000f24000c1e1900 */
[----:B----4-:R-:W-:-:S05]  /*04e0*/  FADD R13, R2, R13 ;  /* 0x0000000d020d7221 */ /* 0x010fca0000000000 */
[----:B------:R0:W-:Y:S04]  /*04f0*/  STG.E desc[UR8][R4.64], R13 ;  /* 0x0000000d04007986 */ /* 0x0001e8000c101908 */
[----:B------:R-:W5:Y:S01]  /*0500*/  LDG.E R2, desc[UR8][R6.64+0x4] ;  /* 0x0000040806027981 */ /* 0x000f62000c1e1900 */
[----:B------:R-:W-:-:S04]  /*0510*/  IADD3 R3, PT, PT, R3, 0x4, RZ ;  /* 0x0000000403037810 */ /* 0x000fc80007ffe0ff */
[----:B------:R-:W-:Y:S01]  /*0520*/  ISETP.GE.AND P0, PT, R3, R0, PT ;  /* 0x000000000300720c */ /* 0x000fe20003f06270 */
[----:B-----5:R-:W-:-:S05]  /*0530*/  FADD R15, R2, R15 ;  /* 0x0000000f020f7221 */ /* 0x020fca0000000000 */
[----:B------:R0:W-:Y:S07]  /*0540*/  STG.E desc[UR8][R4.64+0x4], R15 ;  /* 0x0000040f04007986 */ /* 0x0001ee000c101908 */
[----:B------:R-:W-:Y:S05]  /*0550*/  @!P0 BRA `(.L_x_3) ;  /* 0xfffffffc009c8947 */ /* 0x000fea000383ffff */
[----:B------:R-:W-:Y:S05]  /*0560*/  EXIT ;  /* 0x000000000000794d */ /* 0x000fea0003800000 */
.L_x_4:
[----:B------:R-:W-:-:S00]  /*0570*/  BRA `(.L_x_4) ;  /* 0xfffffffc00fc7947 */ /* 0x000fc0000383ffff */
[----:B------:R-:W-:-:S00]  /*0580*/  NOP ;  /* 0x0000000000007918 */ /* 0x000fc00000000000 */
[----:B------:R-:W-:-:S00]  /*0590*/  NOP ;  /* 0x0000000000007918 */ /* 0x000fc00000000000 */
[----:B------:R-:W-:-:S00]  /*05a0*/  NOP ;  /* 0x0000000000007918 */ /* 0x000fc00000000000 */
[----:B------:R-:W-:-:S00]  /*05b0*/  NOP ;  /* 0x0000000000007918 */ /* 0x000fc00000000000 */
[----:B------:R-:W-:-:S00]  /*05c0*/  NOP ;  /* 0x0000000000007918 */ /* 0x000fc00000000000 */
[----:B------:R-:W-:-:S00]  /*05d0*/  NOP ;  /* 0x0000000000007918 */ /* 0x000fc00000000000 */
[----:B------:R-:W-:-:S00]  /*05e0*/  NOP ;  /* 0x0000000000007918 */ /* 0x000fc00000000000 */
[----:B------:R-:W-:-:S00]  /*05f0*/  NOP ;  /* 0x0000000000007918 */ /* 0x000fc00000000000 */
.L_x_5:


//--------------------- .nv.shared.reserved.0     --------------------------
	.section	.nv.shared.reserved.0,"aw",@nobits
	.weak		__nv_reservedSMEM_offset_0_alias
	.size		__nv_reservedSMEM_offset_0_alias, 0, 64
	.other		__nv_reservedSMEM_offset_0_alias,@"STO_CUDA_RESERVED_SHARED STV_DEFAULT"
__nv_reservedSMEM_offset_0_alias:
	.zero		0
	.zero		64


//--------------------- .nv.constant0._Z3addiPfS_ --------------------------
	.section	.nv.constant0._Z3addiPfS_,"a",@progbits
	.sectionflags	@""
	.align	4
.nv.constant0._Z3addiPfS_:
	.zero		920


//--------------------- SYMBOLS --------------------------

	.type		.nv.reservedSmem.offset0,@object
	.size		.nv.reservedSmem.offset0,0x4
